	.headerflags	@"EF_CUDA_TEXMODE_UNIFIED EF_CUDA_64BIT_ADDRESS EF_CUDA_ACCELERATORS EF_CUDA_SM90 EF_CUDA_VIRTUAL_SM(EF_CUDA_SM90)"
	.elftype	@"ET_EXEC"


//--------------------- .nv.info                  --------------------------
	.section	.nv.info,"",@"SHT_CUDA_INFO"
	.align	4


	//----- nvinfo : EIATTR_REGCOUNT
	.align		4
        /*0000*/ 	.byte	0x04, 0x2f
        /*0002*/ 	.short	(.L_1 - .L_0)
	.align		4
.L_0:
        /*0004*/ 	.word	index@(triton_mm)
        /*0008*/ 	.word	0x00000050


	//----- nvinfo : EIATTR_MIN_STACK_SIZE
	.align		4
.L_1:
        /*000c*/ 	.byte	0x04, 0x12
        /*000e*/ 	.short	(.L_3 - .L_2)
	.align		4
.L_2:
        /*0010*/ 	.word	index@(triton_mm)
        /*0014*/ 	.word	0x00000000


	//----- nvinfo : EIATTR_FRAME_SIZE
	.align		4
.L_3:
        /*0018*/ 	.byte	0x04, 0x11
        /*001a*/ 	.short	(.L_5 - .L_4)
	.align		4
.L_4:
        /*001c*/ 	.word	index@(triton_mm)
        /*0020*/ 	.word	0x00000000


	//----- nvinfo : EIATTR_MIN_STACK_SIZE
	.align		4
.L_5:
        /*0024*/ 	.byte	0x04, 0x12
        /*0026*/ 	.short	(.L_7 - .L_6)
	.align		4
.L_6:
        /*0028*/ 	.word	index@(triton_mm)
        /*002c*/ 	.word	0x00000000
.L_7:


//--------------------- .nv.info.triton_mm        --------------------------
	.section	.nv.info.triton_mm,"",@"SHT_CUDA_INFO"
	.sectionflags	@""
	.align	4


	//----- nvinfo : EIATTR_CUDA_API_VERSION
	.align		4
        /*0000*/ 	.byte	0x04, 0x37
        /*0002*/ 	.short	(.L_9 - .L_8)
.L_8:
        /*0004*/ 	.word	0x0000007c


	//----- nvinfo : EIATTR_KPARAM_INFO
	.align		4
.L_9:
        /*0008*/ 	.byte	0x04, 0x17
        /*000a*/ 	.short	(.L_11 - .L_10)
.L_10:
        /*000c*/ 	.word	0x00000000
        /*0010*/ 	.short	0x0002
        /*0012*/ 	.short	0x0010
        /*0014*/ 	.byte	0x00, 0xf0, 0x21, 0x00


	//----- nvinfo : EIATTR_KPARAM_INFO
	.align		4
.L_11:
        /*0018*/ 	.byte	0x04, 0x17
        /*001a*/ 	.short	(.L_13 - .L_12)
.L_12:
        /*001c*/ 	.word	0x00000000
        /*0020*/ 	.short	0x0001
        /*0022*/ 	.short	0x0008
        /*0024*/ 	.byte	0x00, 0xf0, 0x21, 0x00


	//----- nvinfo : EIATTR_KPARAM_INFO
	.align		4
.L_13:
        /*0028*/ 	.byte	0x04, 0x17
        /*002a*/ 	.short	(.L_15 - .L_14)
.L_14:
        /*002c*/ 	.word	0x00000000
        /*0030*/ 	.short	0x0000
        /*0032*/ 	.short	0x0000
        /*0034*/ 	.byte	0x00, 0xf0, 0x21, 0x00


	//----- nvinfo : EIATTR_SPARSE_MMA_MASK
	.align		4
.L_15:
        /*0038*/ 	.byte	0x03, 0x50
        /*003a*/ 	.short	0x0000


	//----- nvinfo : EIATTR_MAXREG_COUNT
	.align		4
        /*003c*/ 	.byte	0x03, 0x1b
        /*003e*/ 	.short	0x00ff


	//----- nvinfo : EIATTR_EXIT_INSTR_OFFSETS
	.align		4
        /*0040*/ 	.byte	0x04, 0x1c
        /*0042*/ 	.short	(.L_17 - .L_16)


	//   ....[0]....
.L_16:
        /*0044*/ 	.word	0x00001a70


	//   ....[1]....
        /*0048*/ 	.word	0x00001aa0


	//----- nvinfo : EIATTR_MAX_THREADS
	.align		4
.L_17:
        /*004c*/ 	.byte	0x04, 0x05
        /*004e*/ 	.short	(.L_19 - .L_18)
.L_18:
        /*0050*/ 	.word	0x00000080
        /*0054*/ 	.word	0x00000001
        /*0058*/ 	.word	0x00000001


	//----- nvinfo : EIATTR_CBANK_PARAM_SIZE
	.align		4
.L_19:
        /*005c*/ 	.byte	0x03, 0x19
        /*005e*/ 	.short	0x0018


	//----- nvinfo : EIATTR_PARAM_CBANK
	.align		4
        /*0060*/ 	.byte	0x04, 0x0a
        /*0062*/ 	.short	(.L_21 - .L_20)
	.align		4
.L_20:
        /*0064*/ 	.word	index@(.nv.constant0.triton_mm)
        /*0068*/ 	.short	0x0210
        /*006a*/ 	.short	0x0018


	//----- nvinfo : EIATTR_SW_WAR
	.align		4
.L_21:
        /*006c*/ 	.byte	0x04, 0x36
        /*006e*/ 	.short	(.L_23 - .L_22)
.L_22:
        /*0070*/ 	.word	0x00000008
.L_23:


//--------------------- .nv.callgraph             --------------------------
	.section	.nv.callgraph,"",@"SHT_CUDA_CALLGRAPH"
	.align	4
	.sectionentsize	8
	.align		4
        /*0000*/ 	.word	0x00000000
	.align		4
        /*0004*/ 	.word	0xffffffff
	.align		4
        /*0008*/ 	.word	0x00000000
	.align		4
        /*000c*/ 	.word	0xfffffffe
	.align		4
        /*0010*/ 	.word	0x00000000
	.align		4
        /*0014*/ 	.word	0xfffffffd
	.align		4
        /*0018*/ 	.word	0x00000000
	.align		4
        /*001c*/ 	.word	0xfffffffc


//--------------------- .text.triton_mm           --------------------------
	.section	.text.triton_mm,"ax",@progbits
	.sectionflags	@"SHF_BARRIERS=1"
	.align	128
        .global         triton_mm
        .type           triton_mm,@function
        .size           triton_mm,(.L_x_2 - triton_mm)
        .other          triton_mm,@"STO_CUDA_ENTRY STV_DEFAULT"
triton_mm:
.text.triton_mm:
[----:B------:R-:W1:Y:S08]  /*0000*/  LDC R1, c[0x0][0x28] ;  /* 0x00000a00ff017b82 */ /* 0x000e700000000800 */
[----:B------:R-:W2:Y:S01]  /*0010*/  S2UR UR11, SR_CTAID.X ;  /* 0x00000000000b79c3 */ /* 0x000ea20000002500 */
[----:B------:R-:W-:Y:S01]  /*0020*/  UMOV UR12, URZ ;  /* 0x0000003f000c7c82 */ /* 0x000fe20008000000 */
[----:B------:R-:W3:Y:S01]  /*0030*/  S2R R76, SR_TID.X ;  /* 0x00000000004c7919 */ /* 0x000ee20000002100 */
[----:B------:R-:W-:Y:S01]  /*0040*/  ULDC.64 UR22, c[0x0][0x208] ;  /* 0x0000820000167ab9 */ /* 0x000fe20000000a00 */
[----:B------:R-:W-:Y:S01]  /*0050*/  UMOV UR18, 0x1 ;  /* 0x0000000100127882 */ /* 0x000fe20000000000 */
[----:B------:R-:W-:Y:S01]  /*0060*/  UMOV UR10, URZ ;  /* 0x0000003f000a7c82 */ /* 0x000fe20008000000 */
[----:B------:R-:W-:-:S02]  /*0070*/  UMOV UR9, URZ ;  /* 0x0000003f00097c82 */ /* 0x000fc40008000000 */
[----:B------:R-:W4:Y:S08]  /*0080*/  S2UR UR15, SR_CgaCtaId ;  /* 0x00000000000f79c3 */ /* 0x000f300000008800 */
[----:B------:R-:W5:Y:S01]  /*0090*/  LDC.64 R22, c[0x0][0x218] ;  /* 0x00008600ff167b82 */ /* 0x000f620000000a00 */
[----:B--2---:R-:W-:-:S07]  /*00a0*/  UIMAD.WIDE UR4, UR11, 0x38e38e39, URZ ;  /* 0x38e38e390b0478a5 */ /* 0x004fce000f8e023f */
[----:B------:R-:W2:Y:S01]  /*00b0*/  LDC.64 R28, c[0x0][0x210] ;  /* 0x00008400ff1c7b82 */ /* 0x000ea20000000a00 */
[----:B------:R-:W-:Y:S01]  /*00c0*/  USHF.R.U32.HI UR20, URZ, 0x1f, UR5 ;  /* 0x0000001f3f147899 */ /* 0x000fe20008011605 */
[----:B------:R-:W-:-:S03]  /*00d0*/  UMOV UR4, 0x1 ;  /* 0x0000000100047882 */ /* 0x000fc60000000000 */
[----:B------:R-:W-:Y:S01]  /*00e0*/  ULEA.HI.SX32 UR20, UR5, UR20, 0x19 ;  /* 0x0000001405147291 */ /* 0x000fe2000f8fca3f */
[----:B---3--:R-:W-:-:S03]  /*00f0*/  IMAD.SHL.U32 R44, R76, 0x40, RZ ;  /* 0x000000404c2c7824 */ /* 0x008fc600078e00ff */
[----:B------:R-:W-:Y:S01]  /*0100*/  UIMAD UR4, UR20, -0x8, UR4 ;  /* 0xfffffff8140478a4 */ /* 0x000fe2000f8e0204 */
[----:B------:R-:W-:Y:S01]  /*0110*/  IMAD.SHL.U32 R20, R76, 0x8, RZ ;  /* 0x000000084c147824 */ /* 0x000fe200078e00ff */
[----:B------:R-:W-:Y:S01]  /*0120*/  UIMAD UR6, UR20, -0x240, UR11 ;  /* 0xfffffdc0140678a4 */ /* 0x000fe2000f8e020b */
[----:B------:R-:W-:Y:S01]  /*0130*/  LOP3.LUT R44, R44, 0x3c0, RZ, 0xe2, !PT ;  /* 0x000003c02c2c7812 */ /* 0x000fe200078ee2ff */
[----:B------:R-:W-:-:S04]  /*0140*/  UISETP.LT.AND UP0, UPT, UR4, 0x8, UPT ;  /* 0x000000080400788c */ /* 0x000fc8000bf01270 */
[----:B------:R-:W-:-:S06]  /*0150*/  USEL UR19, UR4, 0x8, UP0 ;  /* 0x0000000804137887 */ /* 0x000fcc0008000000 */
[----:B------:R-:W-:-:S04]  /*0160*/  IABS R0, UR19 ;  /* 0x0000001300007c13 */ /* 0x000fc80008000000 */
[----:B------:R-:W-:-:S13]  /*0170*/  R2UR UR8, R0 ;  /* 0x00000000000872ca */ /* 0x000fda00000e0000 */
[----:B------:R-:W3:Y:S08]  /*0180*/  I2F.RP R0, UR8 ;  /* 0x0000000800007d06 */ /* 0x000ef00008209400 */
[----:B---3--:R-:W3:Y:S02]  /*0190*/  MUFU.RCP R0, R0 ;  /* 0x0000000000007308 */ /* 0x008ee40000001000 */
[----:B---3--:R-:W-:-:S06]  /*01a0*/  VIADD R0, R0, 0xffffffe ;  /* 0x0ffffffe00007836 */ /* 0x008fcc0000000000 */
[----:B------:R-:W3:Y:S02]  /*01b0*/  F2I.FTZ.U32.TRUNC.NTZ R0, R0 ;  /* 0x0000000000007305 */ /* 0x000ee4000021f000 */
[----:B---3--:R-:W-:Y:S01]  /*01c0*/  R2UR UR13, R0 ;  /* 0x00000000000d72ca */ /* 0x008fe200000e0000 */
[----:B------:R-:W-:Y:S01]  /*01d0*/  IMAD.U32 R0, RZ, RZ, UR6 ;  /* 0x00000006ff007e24 */ /* 0x000fe2000f8e00ff */
[----:B------:R-:W-:-:S04]  /*01e0*/  ULOP3.LUT UR6, UR6, UR19, URZ, 0x3c, !UPT ;  /* 0x0000001306067292 */ /* 0x000fc8000f8e3c3f */
[----:B------:R-:W-:-:S05]  /*01f0*/  IABS R0, R0 ;  /* 0x0000000000007213 */ /* 0x000fca0000000000 */
[----:B------:R-:W-:Y:S01]  /*0200*/  IMAD.MOV.U32 R2, RZ, RZ, R0 ;  /* 0x000000ffff027224 */ /* 0x000fe200078e0000 */
[----:B------:R-:W-:Y:S01]  /*0210*/  IABS R0, UR19 ;  /* 0x0000001300007c13 */ /* 0x000fe20008000000 */
[----:B------:R-:W-:-:S03]  /*0220*/  UIADD3 UR5, URZ, -UR13, URZ ;  /* 0x8000000d3f057290 */ /* 0x000fc6000fffe03f */
[----:B------:R-:W-:Y:S01]  /*0230*/  R2UR UR4, R2 ;  /* 0x00000000020472ca */ /* 0x000fe200000e0000 */
[----:B------:R-:W-:Y:S01]  /*0240*/  IMAD.MOV R0, RZ, RZ, -R0 ;  /* 0x000000ffff007224 */ /* 0x000fe200078e0a00 */
[----:B------:R-:W-:Y:S01]  /*0250*/  UIMAD UR5, UR5, UR8, URZ ;  /* 0x00000008050572a4 */ /* 0x000fe2000f8e023f */
[----:B------:R-:W-:-:S03]  /*0260*/  SHF.R.U32.HI R2, RZ, 0x4, R76 ;  /* 0x00000004ff027819 */ /* 0x000fc6000001164c */
[----:B------:R-:W-:Y:S01]  /*0270*/  UIMAD.WIDE.U32 UR16, UR13, UR5, UR12 ;  /* 0x000000050d1072a5 */ /* 0x000fe2000f8e000c */
[----:B------:R-:W-:Y:S01]  /*0280*/  R2UR UR7, R0 ;  /* 0x00000000000772ca */ /* 0x000fe200000e0000 */
[----:B------:R-:W-:Y:S01]  /*0290*/  ULOP3.LUT UR16, URZ, UR19, URZ, 0x33, !UPT ;  /* 0x000000133f107292 */ /* 0x000fe2000f8e333f */
[----:B------:R-:W-:Y:S02]  /*02a0*/  SHF.R.U32.HI R0, RZ, 0x5, R76 ;  /* 0x00000005ff007819 */ /* 0x000fe4000001164c */
[----:B------:R-:W-:Y:S02]  /*02b0*/  SGXT.U32 R77, R2, 0x1 ;  /* 0x00000001024d781a */ /* 0x000fe40000000000 */
[----:B------:R-:W-:Y:S01]  /*02c0*/  UIMAD.WIDE.U32 UR12, UR17, UR4, URZ ;  /* 0x00000004110c72a5 */ /* 0x000fe2000f8e003f */
[----:B------:R-:W-:Y:S02]  /*02d0*/  SGXT.U32 R3, R0, 0x2 ;  /* 0x000000020003781a */ /* 0x000fe40000000000 */
[C---:B------:R-:W-:Y:S01]  /*02e0*/  IMAD.SHL.U32 R2, R77.reuse, 0x20, RZ ;  /* 0x000000204d027824 */ /* 0x040fe200078e00ff */
[----:B------:R-:W-:-:S02]  /*02f0*/  LOP3.LUT R4, R77, 0x6, RZ, 0xfc, !PT ;  /* 0x000000064d047812 */ /* 0x000fc400078efcff */
[----:B------:R-:W-:Y:S01]  /*0300*/  IMAD.SHL.U32 R0, R3, 0x8, RZ ;  /* 0x0000000803007824 */ /* 0x000fe200078e00ff */
[----:B------:R-:W-:Y:S01]  /*0310*/  UMOV UR5, UR13 ;  /* 0x0000000d00057c82 */ /* 0x000fe20008000000 */
[----:B------:R-:W-:Y:S01]  /*0320*/  LOP3.LUT R3, R77, 0x7, R76, 0x78, !PT ;  /* 0x000000074d037812 */ /* 0x000fe200078e784c */
[----:B------:R-:W-:Y:S02]  /*0330*/  UIMAD UR4, UR5, UR7, UR4 ;  /* 0x00000007050472a4 */ /* 0x000fe4000f8e0204 */
[----:B------:R-:W-:Y:S01]  /*0340*/  LOP3.LUT R26, R2, R0, RZ, 0xfc, !PT ;  /* 0x00000000021a7212 */ /* 0x000fe200078efcff */
[----:B------:R-:W-:Y:S01]  /*0350*/  UMOV UR12, URZ ;  /* 0x0000003f000c7c82 */ /* 0x000fe20008000000 */
[----:B------:R-:W-:Y:S01]  /*0360*/  UISETP.GT.U32.AND UP0, UPT, UR8, UR4, UPT ;  /* 0x000000040800728c */ /* 0x000fe2000bf04070 */
[----:B------:R-:W-:Y:S01]  /*0370*/  SHF.R.U32.HI R0, RZ, 0x3, R76 ;  /* 0x00000003ff007819 */ /* 0x000fe2000001164c */
[----:B------:R-:W-:Y:S01]  /*0380*/  IMAD.SHL.U32 R5, R3, 0x8, RZ ;  /* 0x0000000803057824 */ /* 0x000fe200078e00ff */
[----:B------:R-:W-:Y:S01]  /*0390*/  LOP3.LUT R2, R77, 0x2, RZ, 0xfc, !PT ;  /* 0x000000024d027812 */ /* 0x000fe200078efcff */
[----:B------:R-:W-:Y:S01]  /*03a0*/  UMOV UR13, 0xffffffc0 ;  /* 0xffffffc0000d7882 */ /* 0x000fe20000000000 */
[----:B------:R-:W-:-:S02]  /*03b0*/  SGXT.U32 R17, R0, 0x4 ;  /* 0x000000040011781a */ /* 0x000fc40000000000 */
[----:B------:R-:W-:Y:S02]  /*03c0*/  LOP3.LUT R0, R77, 0x4, RZ, 0xfc, !PT ;  /* 0x000000044d007812 */ /* 0x000fe400078efcff */
[----:B------:R-:W-:Y:S02]  /*03d0*/  LOP3.LUT R3, R2, 0x7, R76, 0x78, !PT ;  /* 0x0000000702037812 */ /* 0x000fe400078e784c */
[----:B------:R-:W-:Y:S01]  /*03e0*/  @!UP0 UIADD3 UR4, UR4, -UR8, URZ ;  /* 0x8000000804048290 */ /* 0x000fe2000fffe03f */
[----:B------:R-:W-:Y:S01]  /*03f0*/  LOP3.LUT R2, R0, 0x7, R76, 0x78, !PT ;  /* 0x0000000700027812 */ /* 0x000fe200078e784c */
[----:B------:R-:W-:Y:S01]  /*0400*/  @!UP0 UIADD3 UR5, UR5, 0x1, URZ ;  /* 0x0000000105058890 */ /* 0x000fe2000fffe03f */
[----:B------:R-:W-:Y:S01]  /*0410*/  LOP3.LUT R0, R4, 0x7, R76, 0x78, !PT ;  /* 0x0000000704007812 */ /* 0x000fe200078e784c */
[----:B------:R-:W-:Y:S01]  /*0420*/  UISETP.GE.U32.AND UP1, UPT, UR4, UR8, UPT ;  /* 0x000000080400728c */ /* 0x000fe2000bf26070 */
[----:B------:R-:W-:Y:S01]  /*0430*/  IMAD.SHL.U32 R3, R3, 0x8, RZ ;  /* 0x0000000803037824 */ /* 0x000fe200078e00ff */
[----:B------:R-:W-:Y:S01]  /*0440*/  UISETP.GE.AND UP0, UPT, UR6, URZ, UPT ;  /* 0x0000003f0600728c */ /* 0x000fe2000bf06270 */
[----:B------:R-:W-:Y:S01]  /*0450*/  IMAD.SHL.U32 R2, R2, 0x8, RZ ;  /* 0x0000000802027824 */ /* 0x000fe200078e00ff */
[----:B------:R-:W-:Y:S01]  /*0460*/  LOP3.LUT R49, R5, R44, RZ, 0xfc, !PT ;  /* 0x0000002c05317212 */ /* 0x000fe200078efcff */
[----:B------:R-:W-:Y:S01]  /*0470*/  IMAD.SHL.U32 R0, R0, 0x8, RZ ;  /* 0x0000000800007824 */ /* 0x000fe200078e00ff */
[C---:B------:R-:W-:Y:S01]  /*0480*/  LOP3.LUT R46, R44.reuse, R3, RZ, 0xfc, !PT ;  /* 0x000000032c2e7212 */ /* 0x040fe200078efcff */
[----:B------:R-:W-:Y:S01]  /*0490*/  UMOV UR4, 0x400 ;  /* 0x0000040000047882 */ /* 0x000fe20000000000 */
[C---:B------:R-:W-:Y:S01]  /*04a0*/  LOP3.LUT R45, R44.reuse, R2, RZ, 0xfc, !PT ;  /* 0x000000022c2d7212 */ /* 0x040fe200078efcff */
[----:B----4-:R-:W-:Y:S01]  /*04b0*/  UPRMT UR15, UR15, 0x654, UR4 ;  /* 0x000006540f0f7896 */ /* 0x010fe20008000004 */
[----:B------:R-:W-:Y:S01]  /*04c0*/  LOP3.LUT R44, R44, R0, RZ, 0xfc, !PT ;  /* 0x000000002c2c7212 */ /* 0x000fe200078efcff */
[----:B------:R-:W-:Y:S01]  /*04d0*/  @UP1 UIADD3 UR5, UR5, 0x1, URZ ;  /* 0x0000000105051890 */ /* 0x000fe2000fffe03f */
[----:B------:R-:W-:Y:S01]  /*04e0*/  LOP3.LUT R0, R20, 0x38, R76, 0x48, !PT ;  /* 0x0000003814007812 */ /* 0x000fe200078e484c */
[----:B------:R-:W-:Y:S01]  /*04f0*/  UISETP.NE.AND UP1, UPT, UR19, URZ, UPT ;  /* 0x0000003f1300728c */ /* 0x000fe2000bf25270 */
[C---:B------:R-:W-:Y:S01]  /*0500*/  LOP3.LUT R5, R17.reuse, 0x40, RZ, 0xfc, !PT ;  /* 0x0000004011057812 */ /* 0x040fe200078efcff */
[----:B------:R-:W-:Y:S01]  /*0510*/  @!UP0 UIADD3 UR5, -UR5, URZ, URZ ;  /* 0x0000003f05058290 */ /* 0x000fe2000fffe13f */
[C---:B------:R-:W-:Y:S01]  /*0520*/  LOP3.LUT R3, R17.reuse, 0x60, RZ, 0xfc, !PT ;  /* 0x0000006011037812 */ /* 0x040fe200078efcff */
[C-C-:B------:R-:W-:Y:S01]  /*0530*/  IMAD R48, R17.reuse, 0x40, R0.reuse ;  /* 0x0000004011307824 */ /* 0x140fe200078e0200 */
[C---:B------:R-:W-:Y:S01]  /*0540*/  LOP3.LUT R2, R17.reuse, 0x70, RZ, 0xfc, !PT ;  /* 0x0000007011027812 */ /* 0x040fe200078efcff */
[----:B------:R-:W-:Y:S01]  /*0550*/  USEL UR6, UR16, UR5, !UP1 ;  /* 0x0000000510067287 */ /* 0x000fe2000c800000 */
[----:B------:R-:W-:Y:S01]  /*0560*/  LOP3.LUT R8, R17, 0x10, RZ, 0xfc, !PT ;  /* 0x0000001011087812 */ /* 0x000fe200078efcff */
[--C-:B------:R-:W-:Y:S01]  /*0570*/  IMAD R70, R5, 0x40, R0.reuse ;  /* 0x0000004005467824 */ /* 0x100fe200078e0200 */
[----:B------:R-:W-:Y:S01]  /*0580*/  LOP3.LUT R7, R17, 0x20, RZ, 0xfc, !PT ;  /* 0x0000002011077812 */ /* 0x000fe200078efcff */
[----:B------:R-:W-:Y:S01]  /*0590*/  USHF.L.U32 UR6, UR6, 0x7, URZ ;  /* 0x0000000706067899 */ /* 0x000fe2000800063f */
[--C-:B------:R-:W-:Y:S01]  /*05a0*/  IMAD R68, R3, 0x40, R0.reuse ;  /* 0x0000004003447824 */ /* 0x100fe200078e0200 */
[----:B------:R-:W-:Y:S01]  /*05b0*/  LOP3.LUT R20, R20, 0x38, RZ, 0xc0, !PT ;  /* 0x0000003814147812 */ /* 0x000fe200078ec0ff */
[--C-:B------:R-:W-:Y:S01]  /*05c0*/  IMAD R67, R2, 0x40, R0.reuse ;  /* 0x0000004002437824 */ /* 0x100fe200078e0200 */
[----:B------:R-:W-:Y:S01]  /*05d0*/  LEA R72, R7, R0, 0x6 ;  /* 0x0000000007487211 */ /* 0x000fe200078e30ff */
[----:B------:R-:W-:Y:S01]  /*05e0*/  IMAD R73, R8, 0x40, R0 ;  /* 0x0000004008497824 */ /* 0x000fe200078e0200 */
[----:B------:R-:W-:Y:S01]  /*05f0*/  LOP3.LUT R14, R17, UR6, RZ, 0xfc, !PT ;  /* 0x00000006110e7c12 */ /* 0x000fe2000f8efcff */
[----:B------:R-:W-:Y:S01]  /*0600*/  IMAD.U32 R5, RZ, RZ, UR6 ;  /* 0x00000006ff057e24 */ /* 0x000fe2000f8e00ff */
[----:B------:R-:W-:Y:S01]  /*0610*/  UIADD3 UR14, UR15, 0x1000, URZ ;  /* 0x000010000f0e7890 */ /* 0x000fe2000fffe03f */
[----:B------:R-:W-:Y:S01]  /*0620*/  IMAD.U32 R3, RZ, RZ, UR6 ;  /* 0x00000006ff037e24 */ /* 0x000fe2000f8e00ff */
[----:B------:R-:W-:Y:S01]  /*0630*/  UMOV UR4, UR15 ;  /* 0x0000000f00047c82 */ /* 0x000fe20008000000 */
[----:B------:R-:W-:Y:S01]  /*0640*/  IMAD.HI R6, R14, 0x38e38e39, RZ ;  /* 0x38e38e390e067827 */ /* 0x000fe200078e02ff */
[----:B------:R-:W-:-:S02]  /*0650*/  LOP3.LUT R13, R5, 0x10, R17, 0xfe, !PT ;  /* 0x00000010050d7812 */ /* 0x000fc400078efe11 */
[----:B------:R-:W-:Y:S01]  /*0660*/  LOP3.LUT R12, R3, 0x30, R17, 0xfe, !PT ;  /* 0x00000030030c7812 */ /* 0x000fe200078efe11 */
[----:B------:R-:W-:Y:S01]  /*0670*/  IMAD.U32 R2, RZ, RZ, UR6 ;  /* 0x00000006ff027e24 */ /* 0x000fe2000f8e00ff */
[----:B------:R-:W-:Y:S01]  /*0680*/  SHF.R.U32.HI R4, RZ, 0x1f, R6 ;  /* 0x0000001fff047819 */ /* 0x000fe20000011606 */
[----:B------:R-:W-:Y:S01]  /*0690*/  IMAD.U32 R7, RZ, RZ, UR6 ;  /* 0x00000006ff077e24 */ /* 0x000fe2000f8e00ff */
[----:B------:R-:W-:Y:S01]  /*06a0*/  UMOV UR5, UR14 ;  /* 0x0000000e00057c82 */ /* 0x000fe20008000000 */
[----:B------:R-:W-:Y:S01]  /*06b0*/  IMAD.HI R5, R12, 0x38e38e39, RZ ;  /* 0x38e38e390c057827 */ /* 0x000fe200078e02ff */
[----:B------:R-:W-:Y:S02]  /*06c0*/  LEA.HI.SX32 R15, R6, R4, 0x15 ;  /* 0x00000004060f7211 */ /* 0x000fe400078faaff */
[C---:B------:R-:W-:Y:S01]  /*06d0*/  LOP3.LUT R4, R17.reuse, 0x50, RZ, 0xfc, !PT ;  /* 0x0000005011047812 */ /* 0x040fe200078efcff */
[----:B------:R-:W-:Y:S01]  /*06e0*/  IMAD.SHL.U32 R48, R48, 0x2, RZ ;  /* 0x0000000230307824 */ /* 0x000fe200078e00ff */
[----:B------:R-:W-:Y:S01]  /*06f0*/  LOP3.LUT R6, R17, 0x30, RZ, 0xfc, !PT ;  /* 0x0000003011067812 */ /* 0x000fe200078efcff */
[----:B------:R-:W-:Y:S01]  /*0700*/  IMAD R18, R15, -0x2400, R14 ;  /* 0xffffdc000f127824 */ /* 0x000fe200078e020e */
[----:B------:R-:W-:Y:S01]  /*0710*/  LOP3.LUT R11, R2, 0x40, R17, 0xfe, !PT ;  /* 0x00000040020b7812 */ /* 0x000fe200078efe11 */
[--C-:B------:R-:W-:Y:S01]  /*0720*/  IMAD R69, R4, 0x40, R0.reuse ;  /* 0x0000004004457824 */ /* 0x100fe200078e0200 */
[----:B------:R-:W-:Y:S01]  /*0730*/  LOP3.LUT R9, R7, 0x60, R17, 0xfe, !PT ;  /* 0x0000006007097812 */ /* 0x000fe200078efe11 */
[----:B------:R-:W-:Y:S01]  /*0740*/  IMAD.U32 R4, RZ, RZ, UR6 ;  /* 0x00000006ff047e24 */ /* 0x000fe2000f8e00ff */
[----:B------:R-:W-:Y:S01]  /*0750*/  SHF.R.U32.HI R7, RZ, 0x1f, R5 ;  /* 0x0000001fff077819 */ /* 0x000fe20000011605 */
[----:B------:R-:W-:Y:S01]  /*0760*/  IMAD R71, R6, 0x40, R0 ;  /* 0x0000004006477824 */ /* 0x000fe200078e0200 */
[----:B------:R-:W-:Y:S01]  /*0770*/  MOV R0, UR6 ;  /* 0x0000000600007c02 */ /* 0x000fe20008000f00 */
[----:B------:R-:W-:Y:S01]  /*0780*/  IMAD.U32 R6, RZ, RZ, UR6 ;  /* 0x00000006ff067e24 */ /* 0x000fe2000f8e00ff */
[----:B------:R-:W-:Y:S01]  /*0790*/  LOP3.LUT R16, R4, 0x20, R17, 0xfe, !PT ;  /* 0x0000002004107812 */ /* 0x000fe200078efe11 */
[----:B------:R-:W-:Y:S01]  /*07a0*/  IMAD.HI R2, R13, 0x38e38e39, RZ ;  /* 0x38e38e390d027827 */ /* 0x000fe200078e02ff */
[----:B------:R-:W-:-:S02]  /*07b0*/  LOP3.LUT R10, R0, 0x50, R17, 0xfe, !PT ;  /* 0x00000050000a7812 */ /* 0x000fc400078efe11 */
[----:B------:R-:W-:Y:S01]  /*07c0*/  LOP3.LUT R8, R6, 0x70, R17, 0xfe, !PT ;  /* 0x0000007006087812 */ /* 0x000fe200078efe11 */
[----:B------:R-:W-:Y:S01]  /*07d0*/  IMAD.HI R0, R16, 0x38e38e39, RZ ;  /* 0x38e38e3910007827 */ /* 0x000fe200078e02ff */
[----:B------:R-:W-:Y:S02]  /*07e0*/  SHF.R.U32.HI R6, RZ, 0x1f, R2 ;  /* 0x0000001fff067819 */ /* 0x000fe40000011602 */
[----:B------:R-:W-:Y:S01]  /*07f0*/  LEA.HI.SX32 R14, R5, R7, 0x15 ;  /* 0x00000007050e7211 */ /* 0x000fe200078faaff */
[----:B------:R-:W-:Y:S01]  /*0800*/  IMAD.HI R4, R11, 0x38e38e39, RZ ;  /* 0x38e38e390b047827 */ /* 0x000fe200078e02ff */
[----:B------:R-:W-:Y:S02]  /*0810*/  SHF.R.U32.HI R3, RZ, 0x1f, R0 ;  /* 0x0000001fff037819 */ /* 0x000fe40000011600 */
[----:B------:R-:W-:Y:S01]  /*0820*/  LEA.HI.SX32 R17, R2, R6, 0x15 ;  /* 0x0000000602117211 */ /* 0x000fe200078faaff */
[----:B------:R-:W-:Y:S01]  /*0830*/  IMAD.HI R2, R9, 0x38e38e39, RZ ;  /* 0x38e38e3909027827 */ /* 0x000fe200078e02ff */
[----:B------:R-:W-:-:S02]  /*0840*/  LEA.HI.SX32 R15, R0, R3, 0x15 ;  /* 0x00000003000f7211 */ /* 0x000fc400078faaff */
[----:B------:R-:W-:Y:S01]  /*0850*/  SHF.R.U32.HI R6, RZ, 0x1f, R4 ;  /* 0x0000001fff067819 */ /* 0x000fe20000011604 */
[----:B------:R-:W-:Y:S01]  /*0860*/  IMAD.HI R3, R10, 0x38e38e39, RZ ;  /* 0x38e38e390a037827 */ /* 0x000fe200078e02ff */
[----:B------:R-:W-:Y:S02]  /*0870*/  IADD3 R75, R48, UR15, RZ ;  /* 0x0000000f304b7c10 */ /* 0x000fe4000fffe0ff */
[----:B------:R-:W-:Y:S01]  /*0880*/  LEA.HI.SX32 R7, R4, R6, 0x15 ;  /* 0x0000000604077211 */ /* 0x000fe200078faaff */
[----:B------:R-:W-:Y:S01]  /*0890*/  IMAD.HI R0, R8, 0x38e38e39, RZ ;  /* 0x38e38e3908007827 */ /* 0x000fe200078e02ff */
[----:B------:R-:W-:Y:S02]  /*08a0*/  SHF.R.U32.HI R5, RZ, 0x1f, R3 ;  /* 0x0000001fff057819 */ /* 0x000fe40000011603 */
[----:B------:R-:W-:Y:S01]  /*08b0*/  SHF.R.U32.HI R4, RZ, 0x1f, R2 ;  /* 0x0000001fff047819 */ /* 0x000fe20000011602 */
[----:B------:R-:W-:Y:S01]  /*08c0*/  IMAD R7, R7, -0x2400, R11 ;  /* 0xffffdc0007077824 */ /* 0x000fe200078e020b */
[----:B------:R-:W-:Y:S01]  /*08d0*/  SHF.R.U32.HI R6, RZ, 0x1f, R0 ;  /* 0x0000001fff067819 */ /* 0x000fe20000011600 */
[----:B------:R-:W-:Y:S01]  /*08e0*/  IMAD R16, R15, -0x2400, R16 ;  /* 0xffffdc000f107824 */ /* 0x000fe200078e0210 */
[----:B------:R-:W-:Y:S01]  /*08f0*/  LEA.HI.SX32 R5, R3, R5, 0x15 ;  /* 0x0000000503057211 */ /* 0x000fe200078faaff */
[----:B------:R-:W-:Y:S01]  /*0900*/  IMAD.SHL.U32 R73, R73, 0x2, RZ ;  /* 0x0000000249497824 */ /* 0x000fe200078e00ff */
[----:B------:R-:W-:Y:S01]  /*0910*/  LEA.HI.SX32 R2, R2, R4, 0x15 ;  /* 0x0000000402027211 */ /* 0x000fe200078faaff */
[----:B------:R-:W-:Y:S01]  /*0920*/  IMAD R4, R17, -0x2400, R13 ;  /* 0xffffdc0011047824 */ /* 0x000fe200078e020d */
[----:B------:R-:W-:Y:S01]  /*0930*/  LEA.HI.SX32 R0, R0, R6, 0x15 ;  /* 0x0000000600007211 */ /* 0x000fe200078faaff */
[----:B------:R-:W-:-:S02]  /*0940*/  IMAD R6, R14, -0x2400, R12 ;  /* 0xffffdc000e067824 */ /* 0x000fc400078e020c */
[----:B------:R-:W-:Y:S02]  /*0950*/  IMAD R5, R5, -0x2400, R10 ;  /* 0xffffdc0005057824 */ /* 0x000fe400078e020a */
[----:B------:R-:W-:Y:S02]  /*0960*/  IMAD R3, R2, -0x2400, R9 ;  /* 0xffffdc0002037824 */ /* 0x000fe400078e0209 */
[----:B------:R-:W-:Y:S02]  /*0970*/  IMAD R2, R0, -0x2400, R8 ;  /* 0xffffdc0000027824 */ /* 0x000fe400078e0208 */
[--C-:B------:R-:W-:Y:S02]  /*0980*/  IMAD R4, R4, 0xc00, R20.reuse ;  /* 0x00000c0004047824 */ /* 0x100fe400078e0214 */
[--C-:B------:R-:W-:Y:S02]  /*0990*/  IMAD R6, R6, 0xc00, R20.reuse ;  /* 0x00000c0006067824 */ /* 0x100fe400078e0214 */
[----:B------:R-:W-:-:S02]  /*09a0*/  IMAD R5, R5, 0xc00, R20 ;  /* 0x00000c0005057824 */ /* 0x000fc400078e0214 */
[--C-:B------:R-:W-:Y:S02]  /*09b0*/  IMAD R3, R3, 0xc00, R20.reuse ;  /* 0x00000c0003037824 */ /* 0x100fe400078e0214 */
[--C-:B------:R-:W-:Y:S02]  /*09c0*/  IMAD R2, R2, 0xc00, R20.reuse ;  /* 0x00000c0002027824 */ /* 0x100fe400078e0214 */
[--C-:B------:R-:W-:Y:S02]  /*09d0*/  IMAD R0, R18, 0xc00, R20.reuse ;  /* 0x00000c0012007824 */ /* 0x100fe400078e0214 */
[----:B------:R-:W-:Y:S02]  /*09e0*/  IMAD R10, R7, 0xc00, R20 ;  /* 0x00000c00070a7824 */ /* 0x000fe400078e0214 */
[----:B-1---5:R-:W-:-:S04]  /*09f0*/  IMAD.WIDE R18, R4, 0x2, R22 ;  /* 0x0000000204127825 */ /* 0x022fc800078e0216 */
[----:B------:R-:W-:-:S04]  /*0a00*/  IMAD.WIDE R14, R6, 0x2, R22 ;  /* 0x00000002060e7825 */ /* 0x000fc800078e0216 */
[----:B------:R-:W-:-:S04]  /*0a10*/  IMAD.WIDE R8, R5, 0x2, R22 ;  /* 0x0000000205087825 */ /* 0x000fc800078e0216 */
[----:B------:R-:W-:Y:S01]  /*0a20*/  IMAD.WIDE R6, R3, 0x2, R22 ;  /* 0x0000000203067825 */ /* 0x000fe200078e0216 */
[----:B------:R-:W-:-:S03]  /*0a30*/  IADD3 R64, P1, R8, 0x100, RZ ;  /* 0x0000010008407810 */ /* 0x000fc60007f3e0ff */
[----:B------:R-:W-:Y:S01]  /*0a40*/  IMAD.WIDE R4, R2, 0x2, R22 ;  /* 0x0000000202047825 */ /* 0x000fe200078e0216 */
[----:B------:R-:W-:-:S03]  /*0a50*/  IADD3 R65, P2, R6, 0x100, RZ ;  /* 0x0000010006417810 */ /* 0x000fc60007f5e0ff */
[----:B------:R-:W-:Y:S01]  /*0a60*/  IMAD R16, R16, 0xc00, R20 ;  /* 0x00000c0010107824 */ /* 0x000fe200078e0214 */
[----:B------:R-:W-:Y:S01]  /*0a70*/  IADD3 R66, P3, R4, 0x100, RZ ;  /* 0x0000010004427810 */ /* 0x000fe20007f7e0ff */
[----:B--2---:R-:W-:-:S04]  /*0a80*/  IMAD.WIDE.U32 R2, R20, 0x2, R28 ;  /* 0x0000000214027825 */ /* 0x004fc800078e001c */
[----:B------:R-:W-:Y:S01]  /*0a90*/  IMAD.SHL.U32 R72, R72, 0x2, RZ ;  /* 0x0000000248487824 */ /* 0x000fe200078e00ff */
[----:B------:R-:W-:Y:S01]  /*0aa0*/  @!PT LDS RZ, [RZ] ;  /* 0x00000000fffff984 */ /* 0x000fe20000000800 */
[----:B------:R-:W-:Y:S01]  /*0ab0*/  @!PT LDS RZ, [RZ] ;  /* 0x00000000fffff984 */ /* 0x000fe20000000800 */
[----:B------:R-:W-:Y:S01]  /*0ac0*/  @!PT LDS RZ, [RZ] ;  /* 0x00000000fffff984 */ /* 0x000fe20000000800 */
[----:B------:R-:W-:Y:S01]  /*0ad0*/  LDGSTS.E.BYPASS.LTC128B.128 [R75], desc[UR22][R2.64] ;  /* 0x00000000024b7fae */ /* 0x000fe2000b901d56 */
[----:B------:R-:W-:Y:S02]  /*0ae0*/  IMAD.SHL.U32 R71, R71, 0x2, RZ ;  /* 0x0000000247477824 */ /* 0x000fe400078e00ff */
[----:B------:R-:W-:Y:S01]  /*0af0*/  IMAD.WIDE R12, R0, 0x2, R22 ;  /* 0x00000002000c7825 */ /* 0x000fe200078e0216 */
[----:B------:R-:W0:Y:S03]  /*0b00*/  LDGDEPBAR ;  /* 0x00000000000079af */ /* 0x000e260000000000 */
[----:B------:R-:W-:Y:S01]  /*0b10*/  IMAD.SHL.U32 R70, R70, 0x2, RZ ;  /* 0x0000000246467824 */ /* 0x000fe200078e00ff */
[----:B------:R-:W-:Y:S01]  /*0b20*/  LDGSTS.E.BYPASS.LTC128B.128 [R75+0x1000], desc[UR22][R12.64] ;  /* 0x010000000c4b7fae */ /* 0x000fe2000b901d56 */
[----:B------:R-:W-:Y:S01]  /*0b30*/  IMAD.SHL.U32 R69, R69, 0x2, RZ ;  /* 0x0000000245457824 */ /* 0x000fe200078e00ff */
[----:B------:R-:W-:Y:S01]  /*0b40*/  IADD3 R74, P0, R12, 0x100, RZ ;  /* 0x000001000c4a7810 */ /* 0x000fe20007f1e0ff */
[----:B------:R-:W-:-:S02]  /*0b50*/  VIADD R25, R73, UR15 ;  /* 0x0000000f49197c36 */ /* 0x000fc40008000000 */
[----:B------:R-:W-:-:S03]  /*0b60*/  IMAD.WIDE R16, R16, 0x2, R22 ;  /* 0x0000000210107825 */ /* 0x000fc600078e0216 */
[----:B------:R-:W-:Y:S01]  /*0b70*/  LDGSTS.E.BYPASS.LTC128B.128 [R25+0x1000], desc[UR22][R18.64] ;  /* 0x0100000012197fae */ /* 0x000fe2000b901d56 */
[----:B------:R-:W-:-:S04]  /*0b80*/  IMAD.WIDE R10, R10, 0x2, R22 ;  /* 0x000000020a0a7825 */ /* 0x000fc800078e0216 */
[----:B------:R-:W-:Y:S02]  /*0b90*/  IMAD.SHL.U32 R68, R68, 0x2, RZ ;  /* 0x0000000244447824 */ /* 0x000fe400078e00ff */
[----:B------:R-:W-:Y:S02]  /*0ba0*/  VIADD R24, R72, UR15 ;  /* 0x0000000f48187c36 */ /* 0x000fe40008000000 */
[----:B------:R-:W-:Y:S02]  /*0bb0*/  IMAD.SHL.U32 R67, R67, 0x2, RZ ;  /* 0x0000000243437824 */ /* 0x000fe400078e00ff */
[----:B------:R-:W-:Y:S01]  /*0bc0*/  VIADD R23, R71, UR15 ;  /* 0x0000000f47177c36 */ /* 0x000fe20008000000 */
[----:B------:R-:W-:Y:S01]  /*0bd0*/  LDGSTS.E.BYPASS.LTC128B.128 [R24+0x1000], desc[UR22][R16.64] ;  /* 0x0100000010187fae */ /* 0x000fe2000b901d56 */
[----:B------:R-:W-:Y:S02]  /*0be0*/  VIADD R22, R70, UR15 ;  /* 0x0000000f46167c36 */ /* 0x000fe40008000000 */
[----:B------:R-:W-:Y:S01]  /*0bf0*/  VIADD R21, R69, UR15 ;  /* 0x0000000f45157c36 */ /* 0x000fe20008000000 */
[----:B------:R-:W-:Y:S01]  /*0c00*/  LDGSTS.E.BYPASS.LTC128B.128 [R23+0x1000], desc[UR22][R14.64] ;  /* 0x010000000e177fae */ /* 0x000fe2000b901d56 */
[----:B------:R-:W-:-:S02]  /*0c10*/  VIADD R20, R68, UR15 ;  /* 0x0000000f44147c36 */ /* 0x000fc40008000000 */
[----:B------:R-:W-:Y:S01]  /*0c20*/  VIADD R0, R67, UR15 ;  /* 0x0000000f43007c36 */ /* 0x000fe20008000000 */
[----:B------:R-:W-:Y:S01]  /*0c30*/  LDGSTS.E.BYPASS.LTC128B.128 [R22+0x1000], desc[UR22][R10.64] ;  /* 0x010000000a167fae */ /* 0x000fe2000b901d56 */
[----:B------:R-:W-:Y:S02]  /*0c40*/  IMAD.SHL.U32 R49, R49, 0x2, RZ ;  /* 0x0000000231317824 */ /* 0x000fe400078e00ff */
[----:B------:R-:W-:Y:S01]  /*0c50*/  IMAD.X R61, RZ, RZ, R5, P3 ;  /* 0x000000ffff3d7224 */ /* 0x000fe200018e0605 */
[----:B------:R-:W-:Y:S01]  /*0c60*/  LDGSTS.E.BYPASS.LTC128B.128 [R21+0x1000], desc[UR22][R8.64] ;  /* 0x0100000008157fae */ /* 0x000fe2000b901d56 */
[----:B------:R-:W-:Y:S01]  /*0c70*/  IMAD.X R62, RZ, RZ, R13, P0 ;  /* 0x000000ffff3e7224 */ /* 0x000fe200000e060d */
[----:B------:R-:W-:Y:S01]  /*0c80*/  IADD3 R63, P0, R10, 0x100, RZ ;  /* 0x000001000a3f7810 */ /* 0x000fe20007f1e0ff */
[----:B------:R-:W-:Y:S01]  /*0c90*/  IMAD.X R59, RZ, RZ, R9, P1 ;  /* 0x000000ffff3b7224 */ /* 0x000fe200008e0609 */
[----:B------:R-:W-:Y:S01]  /*0ca0*/  LDGSTS.E.BYPASS.LTC128B.128 [R20+0x1000], desc[UR22][R6.64] ;  /* 0x0100000006147fae */ /* 0x000fe2000b901d56 */
[----:B------:R-:W-:Y:S01]  /*0cb0*/  IMAD.X R60, RZ, RZ, R7, P2 ;  /* 0x000000ffff3c7224 */ /* 0x000fe200010e0607 */
[----:B------:R-:W-:Y:S01]  /*0cc0*/  IADD3 R56, P3, R14, 0x100, RZ ;  /* 0x000001000e387810 */ /* 0x000fe20007f7e0ff */
[----:B------:R-:W-:Y:S01]  /*0cd0*/  IMAD.X R57, RZ, RZ, R11, P0 ;  /* 0x000000ffff397224 */ /* 0x000fe200000e060b */
[----:B------:R-:W-:Y:S01]  /*0ce0*/  LDGSTS.E.BYPASS.LTC128B.128 [R0+0x1000], desc[UR22][R4.64] ;  /* 0x0100000004007fae */ /* 0x000fe2000b901d56 */
[----:B------:R-:W-:Y:S01]  /*0cf0*/  IADD3 R54, P1, R18, 0x100, RZ ;  /* 0x0000010012367810 */ /* 0x000fe20007f3e0ff */
[----:B------:R-:W-:Y:S01]  /*0d00*/  IMAD.SHL.U32 R46, R46, 0x2, RZ ;  /* 0x000000022e2e7824 */ /* 0x000fe200078e00ff */
[----:B------:R-:W-:Y:S01]  /*0d10*/  IADD3 R55, P2, R16, 0x100, RZ ;  /* 0x0000010010377810 */ /* 0x000fe20007f5e0ff */
[----:B------:R-:W0:Y:S01]  /*0d20*/  LDGDEPBAR ;  /* 0x00000000000079af */ /* 0x000e220000000000 */
[----:B------:R-:W-:-:S02]  /*0d30*/  IMAD.X R53, RZ, RZ, R15, P3 ;  /* 0x000000ffff357224 */ /* 0x000fc400018e060f */
[----:B------:R-:W-:Y:S01]  /*0d40*/  IADD3.X R52, RZ, R17, RZ, P2, !PT ;  /* 0x00000011ff347210 */ /* 0x000fe200017fe4ff */
[----:B------:R-:W-:Y:S01]  /*0d50*/  BAR.SYNC.DEFER_BLOCKING 0x0 ;  /* 0x0000000000007b1d */ /* 0x000fe20000010000 */
[----:B------:R-:W-:Y:S02]  /*0d60*/  IMAD.X R51, RZ, RZ, R19, P1 ;  /* 0x000000ffff337224 */ /* 0x000fe400008e0613 */
[----:B------:R-:W-:Y:S02]  /*0d70*/  IMAD.SHL.U32 R45, R45, 0x2, RZ ;  /* 0x000000022d2d7824 */ /* 0x000fe400078e00ff */
[----:B------:R-:W-:Y:S01]  /*0d80*/  IMAD.SHL.U32 R44, R44, 0x2, RZ ;  /* 0x000000022c2c7824 */ /* 0x000fe200078e00ff */
[----:B------:R-:W-:Y:S01]  /*0d90*/  @!PT LDS RZ, [RZ] ;  /* 0x00000000fffff984 */ /* 0x000fe20000000800 */
[----:B------:R-:W-:Y:S01]  /*0da0*/  @!PT LDS RZ, [RZ] ;  /* 0x00000000fffff984 */ /* 0x000fe20000000800 */
[----:B------:R-:W-:Y:S01]  /*0db0*/  @!PT LDS RZ, [RZ] ;  /* 0x00000000fffff984 */ /* 0x000fe20000000800 */
[----:B------:R1:W-:Y:S04]  /*0dc0*/  LDGSTS.E.BYPASS.LTC128B.128 [R75+0x800], desc[UR22][R2.64+0x80] ;  /* 0x00800080024b7fae */ /* 0x0003e8000b901d56 */
[----:B------:R-:W0:Y:S04]  /*0dd0*/  LDGDEPBAR ;  /* 0x00000000000079af */ /* 0x000e280000000000 */
[----:B------:R2:W-:Y:S04]  /*0de0*/  LDGSTS.E.BYPASS.LTC128B.128 [R75+0x5000], desc[UR22][R12.64+0x80] ;  /* 0x050000800c4b7fae */ /* 0x0005e8000b901d56 */
[----:B------:R3:W-:Y:S04]  /*0df0*/  LDGSTS.E.BYPASS.LTC128B.128 [R25+0x5000], desc[UR22][R18.64+0x80] ;  /* 0x0500008012197fae */ /* 0x0007e8000b901d56 */
[----:B------:R4:W-:Y:S04]  /*0e00*/  LDGSTS.E.BYPASS.LTC128B.128 [R24+0x5000], desc[UR22][R16.64+0x80] ;  /* 0x0500008010187fae */ /* 0x0009e8000b901d56 */
[----:B------:R5:W-:Y:S04]  /*0e10*/  LDGSTS.E.BYPASS.LTC128B.128 [R23+0x5000], desc[UR22][R14.64+0x80] ;  /* 0x050000800e177fae */ /* 0x000be8000b901d56 */
[----:B------:R5:W-:Y:S01]  /*0e20*/  LDGSTS.E.BYPASS.LTC128B.128 [R22+0x5000], desc[UR22][R10.64+0x80] ;  /* 0x050000800a167fae */ /* 0x000be2000b901d56 */
[----:B-1----:R-:W-:-:S03]  /*0e30*/  SHF.R.U32.HI R2, RZ, 0x3, R76 ;  /* 0x00000003ff027819 */ /* 0x002fc6000001164c */
[----:B------:R1:W-:Y:S04]  /*0e40*/  LDGSTS.E.BYPASS.LTC128B.128 [R21+0x5000], desc[UR22][R8.64+0x80] ;  /* 0x0500008008157fae */ /* 0x0003e8000b901d56 */
[----:B------:R1:W-:Y:S01]  /*0e50*/  LDGSTS.E.BYPASS.LTC128B.128 [R20+0x5000], desc[UR22][R6.64+0x80] ;  /* 0x0500008006147fae */ /* 0x0003e2000b901d56 */
[----:B--2---:R-:W-:-:S03]  /*0e60*/  LOP3.LUT R12, R76, 0x7, RZ, 0xc0, !PT ;  /* 0x000000074c0c7812 */ /* 0x004fc600078ec0ff */
[----:B------:R2:W-:Y:S01]  /*0e70*/  LDGSTS.E.BYPASS.LTC128B.128 [R0+0x5000], desc[UR22][R4.64+0x80] ;  /* 0x0500008004007fae */ /* 0x0005e2000b901d56 */
[----:B---3--:R-:W-:-:S03]  /*0e80*/  CS2R R18, SRZ ;  /* 0x0000000000127805 */ /* 0x008fc6000001ff00 */
[----:B------:R-:W0:Y:S01]  /*0e90*/  LDGDEPBAR ;  /* 0x00000000000079af */ /* 0x000e220000000000 */
[----:B----4-:R-:W-:Y:S02]  /*0ea0*/  CS2R R16, SRZ ;  /* 0x0000000000107805 */ /* 0x010fe4000001ff00 */
[----:B-----5:R-:W-:Y:S02]  /*0eb0*/  CS2R R14, SRZ ;  /* 0x00000000000e7805 */ /* 0x020fe4000001ff00 */
[----:B------:R-:W-:Y:S02]  /*0ec0*/  SGXT.U32 R22, R2, 0x1 ;  /* 0x000000010216781a */ /* 0x000fe40000000000 */
[----:B------:R-:W-:Y:S02]  /*0ed0*/  CS2R R10, SRZ ;  /* 0x00000000000a7805 */ /* 0x000fe4000001ff00 */
[----:B------:R-:W-:Y:S02]  /*0ee0*/  LOP3.LUT R3, R22, 0x7, R76, 0x78, !PT ;  /* 0x0000000716037812 */ /* 0x000fe400078e784c */
[----:B-1----:R-:W-:-:S02]  /*0ef0*/  CS2R R8, SRZ ;  /* 0x0000000000087805 */ /* 0x002fc4000001ff00 */
[----:B------:R-:W-:Y:S02]  /*0f00*/  LOP3.LUT R21, R26, 0x7, R76, 0xf8, !PT ;  /* 0x000000071a157812 */ /* 0x000fe400078ef84c */
[C---:B------:R-:W-:Y:S01]  /*0f10*/  LOP3.LUT R2, R22.reuse, 0x2, RZ, 0xfc, !PT ;  /* 0x0000000216027812 */ /* 0x040fe200078efcff */
[----:B------:R-:W-:Y:S01]  /*0f20*/  IMAD.SHL.U32 R23, R3, 0x8, RZ ;  /* 0x0000000803177824 */ /* 0x000fe200078e00ff */
[C---:B------:R-:W-:Y:S02]  /*0f30*/  LOP3.LUT R20, R22.reuse, 0x6, RZ, 0xfc, !PT ;  /* 0x0000000616147812 */ /* 0x040fe400078efcff */
[----:B------:R-:W-:Y:S02]  /*0f40*/  CS2R R6, SRZ ;  /* 0x0000000000067805 */ /* 0x000fe4000001ff00 */
[----:B--2---:R-:W-:Y:S01]  /*0f50*/  LOP3.LUT R0, R22, 0x4, RZ, 0xfc, !PT ;  /* 0x0000000416007812 */ /* 0x004fe200078efcff */
[----:B------:R-:W-:-:S04]  /*0f60*/  DEPBAR.LE SB0, 0x2 ;  /* 0x000080800000791a */ /* 0x000fc80000000000 */
[----:B------:R-:W-:Y:S01]  /*0f70*/  LOP3.LUT R3, R0, 0x7, R76, 0x78, !PT ;  /* 0x0000000700037812 */ /* 0x000fe200078e784c */
[----:B------:R-:W-:Y:S01]  /*0f80*/  IMAD.SHL.U32 R0, R21, 0x40, RZ ;  /* 0x0000004015007824 */ /* 0x000fe200078e00ff */
[----:B------:R-:W-:Y:S01]  /*0f90*/  LOP3.LUT R22, R2, 0x7, R76, 0x78, !PT ;  /* 0x0000000702167812 */ /* 0x000fe200078e784c */
[----:B------:R-:W-:Y:S01]  /*0fa0*/  IMAD.WIDE.U32 R4, R12, 0x10, R28 ;  /* 0x000000100c047825 */ /* 0x000fe200078e001c */
[----:B------:R-:W-:Y:S02]  /*0fb0*/  LOP3.LUT R2, R20, 0x7, R76, 0x78, !PT ;  /* 0x0000000714027812 */ /* 0x000fe400078e784c */
[----:B------:R-:W-:Y:S02]  /*0fc0*/  CS2R R12, SRZ ;  /* 0x00000000000c7805 */ /* 0x000fe4000001ff00 */
[----:B------:R-:W-:Y:S01]  /*0fd0*/  LOP3.LUT R23, R0, R23, RZ, 0xfc, !PT ;  /* 0x0000001700177212 */ /* 0x000fe200078efcff */
[----:B------:R-:W-:Y:S01]  /*0fe0*/  IMAD.SHL.U32 R22, R22, 0x8, RZ ;  /* 0x0000000816167824 */ /* 0x000fe200078e00ff */
[----:B------:R-:W-:Y:S01]  /*0ff0*/  SHF.L.U32 R21, R3, 0x3, RZ ;  /* 0x0000000303157819 */ /* 0x000fe200000006ff */
[----:B------:R-:W-:Y:S01]  /*1000*/  IMAD.SHL.U32 R20, R2, 0x8, RZ ;  /* 0x0000000802147824 */ /* 0x000fe200078e00ff */
[----:B------:R-:W-:Y:S01]  /*1010*/  BAR.SYNC.DEFER_BLOCKING 0x0 ;  /* 0x0000000000007b1d */ /* 0x000fe20000010000 */
[----:B------:R-:W-:Y:S01]  /*1020*/  IMAD.SHL.U32 R47, R23, 0x2, RZ ;  /* 0x00000002172f7824 */ /* 0x000fe200078e00ff */
[----:B------:R-:W-:-:S02]  /*1030*/  LOP3.LUT R3, R0, R22, RZ, 0xfc, !PT ;  /* 0x0000001600037212 */ /* 0x000fc400078efcff */
[C---:B------:R-:W-:Y:S02]  /*1040*/  LOP3.LUT R2, R0.reuse, R21, RZ, 0xfc, !PT ;  /* 0x0000001500027212 */ /* 0x040fe400078efcff */
[----:B------:R-:W-:Y:S01]  /*1050*/  LOP3.LUT R0, R0, R20, RZ, 0xfc, !PT ;  /* 0x0000001400007212 */ /* 0x000fe200078efcff */
[----:B------:R-:W-:Y:S01]  /*1060*/  IMAD.SHL.U32 R3, R3, 0x2, RZ ;  /* 0x0000000203037824 */ /* 0x000fe200078e00ff */
[----:B------:R-:W-:Y:S01]  /*1070*/  IADD3 R58, P0, R4, 0x100, RZ ;  /* 0x00000100043a7810 */ /* 0x000fe20007f1e0ff */
[----:B------:R-:W-:Y:S02]  /*1080*/  IMAD.SHL.U32 R2, R2, 0x2, RZ ;  /* 0x0000000202027824 */ /* 0x000fe400078e00ff */
[----:B------:R-:W-:Y:S02]  /*1090*/  IMAD.SHL.U32 R0, R0, 0x2, RZ ;  /* 0x0000000200007824 */ /* 0x000fe400078e00ff */
[----:B------:R-:W-:Y:S01]  /*10a0*/  IMAD.X R50, RZ, RZ, R5, P0 ;  /* 0x000000ffff327224 */ /* 0x000fe200000e0605 */
[----:B------:R-:W-:Y:S01]  /*10b0*/  CS2R R4, SRZ ;  /* 0x0000000000047805 */ /* 0x000fe2000001ff00 */
[----:B------:R1:W2:Y:S04]  /*10c0*/  LDSM.16.M88.4 R20, [R49+UR15] ;  /* 0x0000000f3114783b */ /* 0x0002a80008000200 */
[----:B------:R1:W3:Y:S04]  /*10d0*/  LDSM.16.M88.4 R24, [R47+UR15+0x1000] ;  /* 0x0010000f2f18783b */ /* 0x0002e80008000200 */
[----:B------:R1:W4:Y:S01]  /*10e0*/  LDSM.16.M88.4 R28, [R47+UR15+0x3000] ;  /* 0x0030000f2f1c783b */ /* 0x0003220008000200 */
[----:B------:R-:W-:-:S04]  /*10f0*/  DEPBAR.LE SB1, 0x0 ;  /* 0x000090000000791a */ /* 0x000fc80000000000 */
.L_x_0:
[----:B------:R-:W-:-:S01]  /*1100*/  LDSM.16.M88.4 R32, [R46+UR4] ;  /* 0x000000042e20783b */ /* 0x000fc20008000200 */
[----:B-123--:R-:W-:Y:S01]  /*1110*/  HMMA.16816.F32.BF16 R4, R20, R24, R4 ;  /* 0x000000181404723c */ /* 0x00efe20000041804 */
[----:B------:R-:W-:Y:S02]  /*1120*/  UIADD3 UR13, UR13, 0x40, URZ ;  /* 0x000000400d0d7890 */ /* 0x000fe4000fffe03f */
[----:B------:R-:W2:Y:S01]  /*1130*/  LDSM.16.M88.4 R36, [R3+UR5] ;  /* 0x000000050324783b */ /* 0x000ea20008000200 */
[----:B------:R-:W-:Y:S02]  /*1140*/  UIADD3 UR12, UR12, 0x1, URZ ;  /* 0x000000010c0c7890 */ /* 0x000fe4000fffe03f */
[----:B------:R-:W-:Y:S01]  /*1150*/  HMMA.16816.F32.BF16 R8, R20, R26, R8 ;  /* 0x0000001a1408723c */ /* 0x000fe20000041808 */
[----:B------:R-:W3:Y:S01]  /*1160*/  LDSM.16.M88.4 R40, [R3+UR5+0x2000] ;  /* 0x002000050328783b */ /* 0x000ee20008000200 */
[----:B------:R-:W-:Y:S02]  /*1170*/  UISETP.GE.U32.AND UP1, UPT, UR13, 0xb80, UPT ;  /* 0x00000b800d00788c */ /* 0x000fe4000bf26070 */
[----:B------:R-:W-:Y:S01]  /*1180*/  UIADD3 UR18, UR18, 0x1, URZ ;  /* 0x0000000112127890 */ /* 0x000fe2000fffe03f */
[----:B------:R-:W-:Y:S01]  /*1190*/  LDSM.16.M88.4 R24, [R2+UR5] ;  /* 0x000000050218783b */ /* 0x000fe20008000200 */
[----:B----4-:R-:W-:Y:S02]  /*11a0*/  HMMA.16816.F32.BF16 R12, R20, R28, R12 ;  /* 0x0000001c140c723c */ /* 0x010fe4000004180c */
[----:B------:R-:W-:Y:S01]  /*11b0*/  UISETP.GE.AND UP0, UPT, UR18, 0x2, UPT ;  /* 0x000000021200788c */ /* 0x000fe2000bf06270 */
[----:B------:R-:W-:Y:S01]  /*11c0*/  PLOP3.LUT P0, PT, PT, PT, UP1, 0x80, 0x0 ;  /* 0x000000000000781c */ /* 0x000fe20003f0f018 */
[----:B------:R-:W-:Y:S02]  /*11d0*/  UISETP.GE.U32.AND UP1, UPT, UR13, 0xbc0, UPT ;  /* 0x00000bc00d00788c */ /* 0x000fe4000bf26070 */
[----:B------:R-:W-:Y:S01]  /*11e0*/  HMMA.16816.F32.BF16 R16, R20, R30, R16 ;  /* 0x0000001e1410723c */ /* 0x000fe20000041810 */
[----:B------:R-:W4:Y:S01]  /*11f0*/  LDSM.16.M88.4 R20, [R45+UR4] ;  /* 0x000000042d14783b */ /* 0x000f220008000200 */
[----:B------:R-:W-:Y:S03]  /*1200*/  USEL UR18, UR18, URZ, !UP0 ;  /* 0x0000003f12127287 */ /* 0x000fe6000c000000 */
[----:B------:R-:W4:Y:S01]  /*1210*/  LDSM.16.M88.4 R28, [R2+UR5+0x2000] ;  /* 0x00200005021c783b */ /* 0x000f220008000200 */
[----:B------:R-:W-:Y:S02]  /*1220*/  ULEA UR21, UR18, UR14, 0xe ;  /* 0x0000000e12157291 */ /* 0x000fe4000f8e703f */
[----:B------:R-:W-:Y:S04]  /*1230*/  UISETP.GE.AND UP0, UPT, UR12, 0x2, UPT ;  /* 0x000000020c00788c */ /* 0x000fe8000bf06270 */
[----:B------:R-:W-:-:S01]  /*1240*/  USEL UR12, UR12, URZ, !UP0 ;  /* 0x0000003f0c0c7287 */ /* 0x000fc2000c000000 */
[----:B--2---:R-:W-:Y:S06]  /*1250*/  HMMA.16816.F32.BF16 R4, R32, R36, R4 ;  /* 0x000000242004723c */ /* 0x004fec0000041804 */
[----:B------:R-:W-:Y:S01]  /*1260*/  HMMA.16816.F32.BF16 R8, R32, R38, R8 ;  /* 0x000000262008723c */ /* 0x000fe20000041808 */
[----:B------:R-:W-:Y:S05]  /*1270*/  LDSM.16.M88.4 R36, [R0+UR5] ;  /* 0x000000050024783b */ /* 0x000fea0008000200 */
[----:B---3--:R-:W-:Y:S06]  /*1280*/  HMMA.16816.F32.BF16 R12, R32, R40, R12 ;  /* 0x00000028200c723c */ /* 0x008fec000004180c */
[----:B------:R-:W-:Y:S01]  /*1290*/  HMMA.16816.F32.BF16 R16, R32, R42, R16 ;  /* 0x0000002a2010723c */ /* 0x000fe20000041810 */
[----:B------:R-:W2:Y:S01]  /*12a0*/  LDSM.16.M88.4 R32, [R44+UR4] ;  /* 0x000000042c20783b */ /* 0x000ea20008000200 */
[----:B------:R-:W-:Y:S03]  /*12b0*/  ULEA UR4, UR12, UR15, 0xb ;  /* 0x0000000f0c047291 */ /* 0x000fe6000f8e583f */
[----:B------:R-:W3:-:S01]  /*12c0*/  LDSM.16.M88.4 R40, [R0+UR5+0x2000] ;  /* 0x002000050028783b */ /* 0x000ec20008000200 */
[----:B----4-:R-:W-:Y:S01]  /*12d0*/  HMMA.16816.F32.BF16 R4, R20, R24, R4 ;  /* 0x000000181404723c */ /* 0x010fe20000041804 */
[----:B------:R-:W-:Y:S01]  /*12e0*/  ULEA UR5, UR12, UR14, 0xe ;  /* 0x0000000e0c057291 */ /* 0x000fe2000f8e703f */
[----:B------:R-:W-:Y:S04]  /*12f0*/  BAR.SYNC.DEFER_BLOCKING 0x0 ;  /* 0x0000000000007b1d */ /* 0x000fe80000010000 */
[----:B------:R-:W-:Y:S06]  /*1300*/  HMMA.16816.F32.BF16 R8, R20, R26, R8 ;  /* 0x0000001a1408723c */ /* 0x000fec0000041808 */
[----:B------:R-:W-:Y:S05]  /*1310*/  HMMA.16816.F32.BF16 R12, R20, R28, R12 ;  /* 0x0000001c140c723c */ /* 0x000fea000004180c */
[----:B------:R-:W-:Y:S02]  /*1320*/  IADD3 R24, P1, R74, UR10, RZ ;  /* 0x0000000a4a187c10 */ /* 0x000fe4000ff3e0ff */
[----:B------:R-:W-:Y:S04]  /*1330*/  VIADD R28, R69, UR21 ;  /* 0x00000015451c7c36 */ /* 0x000fe80008000000 */
[----:B------:R-:W-:Y:S01]  /*1340*/  IADD3.X R25, R62, UR9, RZ, P1, !PT ;  /* 0x000000093e197c10 */ /* 0x000fe20008ffe4ff */
[----:B------:R-:W-:Y:S07]  /*1350*/  HMMA.16816.F32.BF16 R16, R20, R30, R16 ;  /* 0x0000001e1410723c */ /* 0x000fee0000041810 */
[----:B------:R-:W-:Y:S01]  /*1360*/  IADD3 R20, P2, R58, UR10, RZ ;  /* 0x0000000a3a147c10 */ /* 0x000fe2000ff5e0ff */
[----:B------:R-:W-:Y:S03]  /*1370*/  IMAD.U32 R22, RZ, RZ, UR18 ;  /* 0x00000012ff167e24 */ /* 0x000fe6000f8e00ff */
[----:B------:R-:W-:Y:S01]  /*1380*/  IADD3.X R21, R50, UR9, RZ, P2, !PT ;  /* 0x0000000932157c10 */ /* 0x000fe200097fe4ff */
[----:B------:R-:W-:Y:S01]  /*1390*/  IMAD R22, R22, 0x800, R75 ;  /* 0x0000080016167824 */ /* 0x000fe200078e024b */
[----:B------:R-:W-:Y:S01]  /*13a0*/  IADD3 R26, P2, R54, UR10, RZ ;  /* 0x0000000a361a7c10 */ /* 0x000fe2000ff5e0ff */
[----:B--2---:R-:W-:Y:S03]  /*13b0*/  HMMA.16816.F32.BF16 R4, R32, R36, R4 ;  /* 0x000000242004723c */ /* 0x004fe60000041804 */
[----:B------:R-:W-:Y:S01]  /*13c0*/  @!PT LDS RZ, [RZ] ;  /* 0x00000000fffff984 */ /* 0x000fe20000000800 */
[----:B------:R-:W-:Y:S01]  /*13d0*/  @!PT LDS RZ, [RZ] ;  /* 0x00000000fffff984 */ /* 0x000fe20000000800 */
[----:B------:R-:W-:Y:S01]  /*13e0*/  @!PT LDS RZ, [RZ] ;  /* 0x00000000fffff984 */ /* 0x000fe20000000800 */
[----:B------:R2:W-:Y:S02]  /*13f0*/  LDGSTS.E.BYPASS.LTC128B.128 [R22], desc[UR22][R20.64], !P0 ;  /* 0x0000000014167fae */ /* 0x0005e4000c101d56 */
[----:B------:R-:W-:-:S01]  /*1400*/  IADD3.X R27, R51, UR9, RZ, P2, !PT ;  /* 0x00000009331b7c10 */ /* 0x000fc200097fe4ff */
[----:B------:R-:W-:Y:S01]  /*1410*/  HMMA.16816.F32.BF16 R8, R32, R38, R8 ;  /* 0x000000262008723c */ /* 0x000fe20000041808 */
[----:B------:R-:W0:Y:S05]  /*1420*/  LDGDEPBAR ;  /* 0x00000000000079af */ /* 0x000e2a0000000000 */
[----:B---3--:R-:W-:Y:S06]  /*1430*/  HMMA.16816.F32.BF16 R12, R32, R40, R12 ;  /* 0x00000028200c723c */ /* 0x008fec000004180c */
[----:B------:R-:W-:Y:S05]  /*1440*/  HMMA.16816.F32.BF16 R16, R32, R42, R16 ;  /* 0x0000002a2010723c */ /* 0x000fea0000041810 */
[----:B--2---:R-:W-:Y:S01]  /*1450*/  VIADD R20, R48, UR21 ;  /* 0x0000001530147c36 */ /* 0x004fe20008000000 */
[----:B------:R-:W-:Y:S01]  /*1460*/  IADD3 R22, P1, R55, UR10, RZ ;  /* 0x0000000a37167c10 */ /* 0x000fe2000ff3e0ff */
[----:B------:R-:W-:Y:S03]  /*1470*/  VIADD R21, R73, UR21 ;  /* 0x0000001549157c36 */ /* 0x000fe60008000000 */
[----:B------:R2:W-:Y:S01]  /*1480*/  LDGSTS.E.BYPASS.LTC128B.128 [R20], desc[UR22][R24.64], !P0 ;  /* 0x0000000018147fae */ /* 0x0005e2000c101d56 */
[----:B------:R-:W-:Y:S03]  /*1490*/  IADD3.X R23, R52, UR9, RZ, P1, !PT ;  /* 0x0000000934177c10 */ /* 0x000fe60008ffe4ff */
[----:B------:R3:W-:Y:S01]  /*14a0*/  LDGSTS.E.BYPASS.LTC128B.128 [R21], desc[UR22][R26.64], !P0 ;  /* 0x000000001a157fae */ /* 0x0007e2000c101d56 */
[----:B--2---:R-:W-:Y:S01]  /*14b0*/  IADD3 R20, P2, R56, UR10, RZ ;  /* 0x0000000a38147c10 */ /* 0x004fe2000ff5e0ff */
[----:B------:R-:W-:Y:S02]  /*14c0*/  VIADD R24, R72, UR21 ;  /* 0x0000001548187c36 */ /* 0x000fe40008000000 */
[----:B------:R-:W-:Y:S01]  /*14d0*/  VIADD R25, R71, UR21 ;  /* 0x0000001547197c36 */ /* 0x000fe20008000000 */
[----:B---3--:R-:W-:Y:S02]  /*14e0*/  IADD3.X R21, R53, UR9, RZ, P2, !PT ;  /* 0x0000000935157c10 */ /* 0x008fe400097fe4ff */
[----:B------:R2:W-:Y:S01]  /*14f0*/  LDGSTS.E.BYPASS.LTC128B.128 [R24], desc[UR22][R22.64], !P0 ;  /* 0x0000000016187fae */ /* 0x0005e2000c101d56 */
[----:B------:R-:W-:Y:S03]  /*1500*/  IADD3 R26, P1, R63, UR10, RZ ;  /* 0x0000000a3f1a7c10 */ /* 0x000fe6000ff3e0ff */
[----:B------:R3:W-:Y:S01]  /*1510*/  LDGSTS.E.BYPASS.LTC128B.128 [R25], desc[UR22][R20.64], !P0 ;  /* 0x0000000014197fae */ /* 0x0007e2000c101d56 */
[----:B------:R-:W-:Y:S02]  /*1520*/  IADD3.X R27, R57, UR9, RZ, P1, !PT ;  /* 0x00000009391b7c10 */ /* 0x000fe40008ffe4ff */
[----:B--2---:R-:W-:Y:S02]  /*1530*/  IADD3 R24, P3, R64, UR10, RZ ;  /* 0x0000000a40187c10 */ /* 0x004fe4000ff7e0ff */
[----:B------:R-:W-:Y:S01]  /*1540*/  IADD3 R22, P2, R65, UR10, RZ ;  /* 0x0000000a41167c10 */ /* 0x000fe2000ff5e0ff */
[----:B---3--:R-:W-:Y:S01]  /*1550*/  VIADD R21, R70, UR21 ;  /* 0x0000001546157c36 */ /* 0x008fe20008000000 */
[----:B------:R-:W-:Y:S02]  /*1560*/  IADD3.X R25, R59, UR9, RZ, P3, !PT ;  /* 0x000000093b197c10 */ /* 0x000fe40009ffe4ff */
[----:B------:R-:W-:Y:S01]  /*1570*/  IADD3 R20, P1, R66, UR10, RZ ;  /* 0x0000000a42147c10 */ /* 0x000fe2000ff3e0ff */
[----:B------:R-:W-:Y:S01]  /*1580*/  UIADD3 UR10, UP0, UR10, 0x80, URZ ;  /* 0x000000800a0a7890 */ /* 0x000fe2000ff1e03f */
[----:B------:R2:W-:Y:S01]  /*1590*/  LDGSTS.E.BYPASS.LTC128B.128 [R21], desc[UR22][R26.64], !P0 ;  /* 0x000000001a157fae */ /* 0x0005e2000c101d56 */
[----:B------:R-:W-:Y:S03]  /*15a0*/  IADD3.X R23, R60, UR9, RZ, P2, !PT ;  /* 0x000000093c177c10 */ /* 0x000fe600097fe4ff */
[----:B------:R-:W-:Y:S01]  /*15b0*/  LDGSTS.E.BYPASS.LTC128B.128 [R28], desc[UR22][R24.64], !P0 ;  /* 0x00000000181c7fae */ /* 0x000fe2000c101d56 */
[----:B--2---:R-:W-:Y:S01]  /*15c0*/  VIADD R27, R68, UR21 ;  /* 0x00000015441b7c36 */ /* 0x004fe20008000000 */
[----:B------:R-:W-:Y:S01]  /*15d0*/  IADD3.X R21, R61, UR9, RZ, P1, !PT ;  /* 0x000000093d157c10 */ /* 0x000fe20008ffe4ff */
[----:B------:R-:W-:Y:S01]  /*15e0*/  VIADD R26, R67, UR21 ;  /* 0x00000015431a7c36 */ /* 0x000fe20008000000 */
[----:B------:R-:W-:Y:S02]  /*15f0*/  UIADD3.X UR9, URZ, UR9, URZ, UP0, !UPT ;  /* 0x000000093f097290 */ /* 0x000fe400087fe43f */
[----:B------:R-:W-:Y:S04]  /*1600*/  LDGSTS.E.BYPASS.LTC128B.128 [R27], desc[UR22][R22.64], !P0 ;  /* 0x00000000161b7fae */ /* 0x000fe8000c101d56 */
[----:B------:R2:W-:Y:S01]  /*1610*/  LDGSTS.E.BYPASS.LTC128B.128 [R26], desc[UR22][R20.64], !P0 ;  /* 0x00000000141a7fae */ /* 0x0005e2000c101d56 */
[----:B------:R-:W-:Y:S03]  /*1620*/  PLOP3.LUT P0, PT, PT, PT, UP1, 0x80, 0x0 ;  /* 0x000000000000781c */ /* 0x000fe60003f0f018 */
[----:B------:R-:W0:Y:S01]  /*1630*/  LDGDEPBAR ;  /* 0x00000000000079af */ /* 0x000e220000000000 */
[----:B------:R-:W-:Y:S04]  /*1640*/  DEPBAR.LE SB0, 0x2 ;  /* 0x000080800000791a */ /* 0x000fe80000000000 */
[----:B------:R-:W-:Y:S06]  /*1650*/  BAR.SYNC.DEFER_BLOCKING 0x0 ;  /* 0x0000000000007b1d */ /* 0x000fec0000010000 */
[----:B--2---:R2:W1:Y:S04]  /*1660*/  LDSM.16.M88.4 R20, [R49+UR4] ;  /* 0x000000043114783b */ /* 0x0044680008000200 */
[----:B------:R2:W1:Y:S04]  /*1670*/  LDSM.16.M88.4 R24, [R47+UR5] ;  /* 0x000000052f18783b */ /* 0x0004680008000200 */
[----:B------:R2:W1:Y:S02]  /*1680*/  LDSM.16.M88.4 R28, [R47+UR5+0x2000] ;  /* 0x002000052f1c783b */ /* 0x0004640008000200 */
[----:B-1----:R-:W-:Y:S08]  /*1690*/  @!P0 BRA `(.L_x_0) ;  /* 0xfffffff800988947 */ /* 0x002ff0000383ffff */
[----:B------:R-:W-:Y:S01]  /*16a0*/  IABS R0, UR11 ;  /* 0x0000000b00007c13 */ /* 0x000fe20008000000 */
[----:B------:R-:W-:-:S04]  /*16b0*/  DEPBAR.LE SB0, 0x0 ;  /* 0x000080000000791a */ /* 0x000fc80000000000 */
[----:B------:R-:W-:Y:S01]  /*16c0*/  SHF.R.U32.HI R37, RZ, 0x5, R76 ;  /* 0x00000005ff257819 */ /* 0x000fe2000001164c */
[----:B------:R-:W-:Y:S01]  /*16d0*/  IMAD.SHL.U32 R2, R76, 0x2, RZ ;  /* 0x000000024c027824 */ /* 0x000fe200078e00ff */
[----:B------:R-:W-:Y:S01]  /*16e0*/  R2UR UR4, R0 ;  /* 0x00000000000472ca */ /* 0x000fe200000e0000 */
[----:B------:R-:W-:Y:S01]  /*16f0*/  UISETP.GE.AND UP1, UPT, UR11, URZ, UPT ;  /* 0x0000003f0b00728c */ /* 0x000fe2000bf26270 */
[----:B------:R-:W-:Y:S02]  /*1700*/  SGXT.U32 R37, R37, 0x2 ;  /* 0x000000022525781a */ /* 0x000fe40000000000 */
[----:B------:R-:W-:Y:S02]  /*1710*/  F2FP.BF16.F32.PACK_AB R4, R5, R4 ;  /* 0x000000040504723e */ /* 0x000fe400000010ff */
[----:B------:R-:W-:Y:S01]  /*1720*/  LOP3.LUT R5, R76, 0x1f, RZ, 0xc0, !PT ;  /* 0x0000001f4c057812 */ /* 0x000fe200078ec0ff */
[----:B------:R-:W-:Y:S01]  /*1730*/  IMAD.SHL.U32 R0, R37, 0x8, RZ ;  /* 0x0000000825007824 */ /* 0x000fe200078e00ff */
[----:B------:R-:W-:-:S02]  /*1740*/  F2FP.BF16.F32.PACK_AB R6, R7, R6 ;  /* 0x000000060706723e */ /* 0x000fc400000010ff */
[----:B------:R-:W-:Y:S02]  /*1750*/  SHF.R.U32.HI R5, RZ, 0x2, R5 ;  /* 0x00000002ff057819 */ /* 0x000fe40000011605 */
[----:B------:R-:W-:Y:S01]  /*1760*/  LOP3.LUT R0, R0, 0x6, R2, 0xf8, !PT ;  /* 0x0000000600007812 */ /* 0x000fe200078ef802 */
[----:B------:R-:W-:Y:S01]  /*1770*/  UIMAD.WIDE.U32 UR12, UR17, UR4, URZ ;  /* 0x00000004110c72a5 */ /* 0x000fe2000f8e003f */
[----:B------:R-:W-:Y:S01]  /*1780*/  F2FP.BF16.F32.PACK_AB R8, R9, R8 ;  /* 0x000000080908723e */ /* 0x000fe200000010ff */
[----:B------:R-:W-:Y:S01]  /*1790*/  IMAD.SHL.U32 R2, R37, 0x2, RZ ;  /* 0x0000000225027824 */ /* 0x000fe200078e00ff */
[----:B------:R-:W-:Y:S01]  /*17a0*/  F2FP.BF16.F32.PACK_AB R10, R11, R10 ;  /* 0x0000000a0b0a723e */ /* 0x000fe200000010ff */
[----:B------:R-:W-:Y:S01]  /*17b0*/  IMAD R0, R5, 0x88, R0 ;  /* 0x0000008805007824 */ /* 0x000fe200078e0200 */
[----:B------:R-:W-:Y:S01]  /*17c0*/  F2FP.BF16.F32.PACK_AB R12, R13, R12 ;  /* 0x0000000c0d0c723e */ /* 0x000fe200000010ff */
[----:B------:R-:W-:Y:S01]  /*17d0*/  IMAD.SHL.U32 R9, R76, 0x8, RZ ;  /* 0x000000084c097824 */ /* 0x000fe200078e00ff */
[----:B------:R-:W-:Y:S01]  /*17e0*/  UMOV UR5, UR13 ;  /* 0x0000000d00057c82 */ /* 0x000fe20008000000 */
[----:B------:R-:W-:Y:S01]  /*17f0*/  F2FP.BF16.F32.PACK_AB R14, R15, R14 ;  /* 0x0000000e0f0e723e */ /* 0x000fe200000010ff */
[----:B------:R-:W-:Y:S01]  /*1800*/  UIMAD UR4, UR5, UR7, UR4 ;  /* 0x00000007050472a4 */ /* 0x000fe2000f8e0204 */
[----:B------:R-:W-:-:S02]  /*1810*/  F2FP.BF16.F32.PACK_AB R16, R17, R16 ;  /* 0x000000101110723e */ /* 0x000fc400000010ff */
[----:B------:R-:W-:Y:S01]  /*1820*/  F2FP.BF16.F32.PACK_AB R18, R19, R18 ;  /* 0x000000121312723e */ /* 0x000fe200000010ff */
[----:B------:R-:W-:Y:S01]  /*1830*/  UISETP.GT.U32.AND UP0, UPT, UR8, UR4, UPT ;  /* 0x000000040800728c */ /* 0x000fe2000bf04070 */
[----:B------:R-:W-:Y:S01]  /*1840*/  LEA R0, R0, UR15, 0x1 ;  /* 0x0000000f00007c11 */ /* 0x000fe2000f8e08ff */
[----:B------:R-:W-:Y:S01]  /*1850*/  BAR.SYNC.DEFER_BLOCKING 0x0 ;  /* 0x0000000000007b1d */ /* 0x000fe20000010000 */
[----:B------:R-:W-:Y:S02]  /*1860*/  LOP3.LUT R2, R2, R77, RZ, 0xfc, !PT ;  /* 0x0000004d02027212 */ /* 0x000fe400078efcff */
[----:B------:R-:W-:-:S05]  /*1870*/  LOP3.LUT R3, R9, 0x78, RZ, 0xc0, !PT ;  /* 0x0000007809037812 */ /* 0x000fca00078ec0ff */
[----:B------:R-:W-:Y:S01]  /*1880*/  IMAD R2, R2, 0x88, R3 ;  /* 0x0000008802027824 */ /* 0x000fe200078e0203 */
[----:B------:R-:W-:Y:S01]  /*1890*/  @!UP0 UIADD3 UR4, UR4, -UR8, URZ ;  /* 0x8000000804048290 */ /* 0x000fe2000fffe03f */
[----:B------:R-:W-:-:S03]  /*18a0*/  SHF.R.U32.HI R3, RZ, 0x4, R76 ;  /* 0x00000004ff037819 */ /* 0x000fc6000001164c */
[----:B------:R-:W-:Y:S01]  /*18b0*/  UISETP.GT.U32.AND UP0, UPT, UR8, UR4, UPT ;  /* 0x000000040800728c */ /* 0x000fe2000bf04070 */
[----:B------:R-:W-:Y:S10]  /*18c0*/  STS [R0], R4 ;  /* 0x0000000400007388 */ /* 0x000ff40000000800 */
[----:B------:R-:W-:-:S02]  /*18d0*/  @!UP0 UIADD3 UR4, UR4, -UR8, URZ ;  /* 0x8000000804048290 */ /* 0x000fc4000fffe03f */
[----:B------:R-:W-:Y:S01]  /*18e0*/  UISETP.NE.AND UP0, UPT, UR19, URZ, UPT ;  /* 0x0000003f1300728c */ /* 0x000fe2000bf05270 */
[----:B------:R-:W-:Y:S01]  /*18f0*/  STS [R0+0x880], R6 ;  /* 0x0008800600007388 */ /* 0x000fe20000000800 */
[----:B------:R-:W-:-:S03]  /*1900*/  @!UP1 UIADD3 UR4, -UR4, URZ, URZ ;  /* 0x0000003f04049290 */ /* 0x000fc6000fffe13f */
[----:B------:R3:W-:Y:S01]  /*1910*/  STS [R0+0x40], R8 ;  /* 0x0000400800007388 */ /* 0x0007e20000000800 */
[----:B------:R-:W-:-:S03]  /*1920*/  USEL UR4, UR16, UR4, !UP0 ;  /* 0x0000000410047287 */ /* 0x000fc6000c000000 */
[----:B------:R4:W-:Y:S01]  /*1930*/  STS [R0+0x8c0], R10 ;  /* 0x0008c00a00007388 */ /* 0x0009e20000000800 */
[----:B------:R-:W-:-:S03]  /*1940*/  ULEA UR4, UR20, UR4, 0x3 ;  /* 0x0000000414047291 */ /* 0x000fc6000f8e183f */
[----:B------:R-:W-:Y:S01]  /*1950*/  STS [R0+0x80], R12 ;  /* 0x0000800c00007388 */ /* 0x000fe20000000800 */
[----:B------:R-:W-:-:S03]  /*1960*/  USHF.L.U32 UR5, UR4, 0x4, URZ ;  /* 0x0000000404057899 */ /* 0x000fc6000800063f */
[----:B------:R-:W-:Y:S04]  /*1970*/  STS [R0+0x900], R14 ;  /* 0x0009000e00007388 */ /* 0x000fe80000000800 */
[----:B------:R-:W-:Y:S04]  /*1980*/  STS [R0+0xc0], R16 ;  /* 0x0000c01000007388 */ /* 0x000fe80000000800 */
[----:B------:R5:W-:Y:S01]  /*1990*/  STS [R0+0x940], R18 ;  /* 0x0009401200007388 */ /* 0x000be20000000800 */
[----:B---3--:R-:W-:Y:S01]  /*19a0*/  LEA R8, R2, UR15, 0x1 ;  /* 0x0000000f02087c11 */ /* 0x008fe2000f8e08ff */
[----:B------:R-:W-:Y:S08]  /*19b0*/  BAR.SYNC.DEFER_BLOCKING 0x0 ;  /* 0x0000000000007b1d */ /* 0x000ff00000010000 */
[----:B----4-:R-:W3:Y:S01]  /*19c0*/  LDC.64 R10, c[0x0][0x220] ;  /* 0x00008800ff0a7b82 */ /* 0x010ee20000000a00 */
[----:B--2--5:R-:W-:Y:S01]  /*19d0*/  IMAD.U32 R0, RZ, RZ, UR6 ;  /* 0x00000006ff007e24 */ /* 0x024fe2000f8e00ff */
[----:B------:R-:W2:Y:S04]  /*19e0*/  LDS.128 R4, [R8] ;  /* 0x0000000008047984 */ /* 0x000ea80000000c00 */
[----:B------:R-:W-:-:S02]  /*19f0*/  LOP3.LUT R2, R0, 0x78, R9, 0xf8, !PT ;  /* 0x0000007800027812 */ /* 0x000fc400078ef809 */
[----:B------:R-:W-:Y:S02]  /*1a00*/  SGXT.U32 R0, R3, 0x3 ;  /* 0x000000030300781a */ /* 0x000fe40000000000 */
[C---:B------:R-:W-:Y:S01]  /*1a10*/  ISETP.GE.AND P0, PT, R2.reuse, 0x2400, PT ;  /* 0x000024000200780c */ /* 0x040fe20003f06270 */
[----:B---3--:R-:W-:Y:S01]  /*1a20*/  IMAD.WIDE R2, R2, 0x2, R10 ;  /* 0x0000000202027825 */ /* 0x008fe200078e020a */
[----:B------:R-:W-:-:S04]  /*1a30*/  LOP3.LUT R0, R0, UR5, RZ, 0xfc, !PT ;  /* 0x0000000500007c12 */ /* 0x000fc8000f8efcff */
[----:B------:R-:W-:Y:S02]  /*1a40*/  ISETP.LT.AND P1, PT, R0, 0x1, !P0 ;  /* 0x000000010000780c */ /* 0x000fe40004721270 */
[----:B------:R-:W-:-:S11]  /*1a50*/  ISETP.GT.AND P0, PT, RZ, UR4, !P0 ;  /* 0x00000004ff007c0c */ /* 0x000fd6000c704270 */
[----:B--2---:R2:W-:Y:S02]  /*1a60*/  @P1 STG.E.128 desc[UR22][R2.64], R4 ;  /* 0x0000000402001986 */ /* 0x0045e4000c101d16 */
[----:B------:R-:W-:Y:S05]  /*1a70*/  @!P0 EXIT ;  /* 0x000000000000894d */ /* 0x000fea0003800000 */
[----:B--2---:R-:W1:Y:S04]  /*1a80*/  LDS.128 R4, [R8+0x880] ;  /* 0x0008800008047984 */ /* 0x004e680000000c00 */
[----:B-1----:R-:W-:Y:S01]  /*1a90*/  STG.E.128 desc[UR22][R2.64], R4 ;  /* 0x0000000402007986 */ /* 0x002fe2000c101d16 */
[----:B------:R-:W-:Y:S05]  /*1aa0*/  EXIT ;  /* 0x000000000000794d */ /* 0x000fea0003800000 */
.L_x_1:
[----:B------:R-:W-:-:S00]  /*1ab0*/  BRA `(.L_x_1) ;  /* 0xfffffffc00fc7947 */ /* 0x000fc0000383ffff */
[----:B------:R-:W-:-:S00]  /*1ac0*/  NOP ;  /* 0x0000000000007918 */ /* 0x000fc00000000000 */
        /* <DEDUP_REMOVED lines=11> */
.L_x_2:


//--------------------- .nv.shared.triton_mm      --------------------------
	.section	.nv.shared.triton_mm,"aw",@nobits
	.sectionflags	@""
	.align	16
	.zero		1024


//--------------------- .nv.constant0.triton_mm   --------------------------
	.section	.nv.constant0.triton_mm,"a",@progbits
	.sectionflags	@""
	.align	4
.nv.constant0.triton_mm:
	.zero		552
